	.version 2.1
	.target sm_20
	// compiled with /usr/local/cuda3.1/cuda/open64/lib//be
	// nvopencc 3.1 built on 2010-06-07

	//-----------------------------------------------------------
	// Compiling /tmp/tmpxft_000021c0_00000000-7_histogram256_SM10.cpp3.i (/tmp/ccBI#.UwWHkE)
	//-----------------------------------------------------------

	//-----------------------------------------------------------
	// Options:
	//-----------------------------------------------------------
	//  Target:ptx, ISA:sm_20, Endian:little, Pointer Size:64
	//  -O3	(Optimization level)
	//  -g0	(Debug level)
	//  -m2	(Report advisories)
	//-----------------------------------------------------------

	.file	1	"<command-line>"
	.file	2	"/tmp/tmpxft_000021c0_00000000-6_histogram256_SM10.cudafe2.gpu"
	.file	3	"/usr/lib/gcc/x86_64-linux-gnu/4.4.3/include/stddef.h"
	.file	4	"/usr/local/cuda3.1/cuda/bin/../include/crt/device_runtime.h"
	.file	5	"/usr/local/cuda3.1/cuda/bin/../include/host_defines.h"
	.file	6	"/usr/local/cuda3.1/cuda/bin/../include/builtin_types.h"
	.file	7	"/usr/local/cuda3.1/cuda/bin/../include/device_types.h"
	.file	8	"/usr/local/cuda3.1/cuda/bin/../include/driver_types.h"
	.file	9	"/usr/local/cuda3.1/cuda/bin/../include/surface_types.h"
	.file	10	"/usr/local/cuda3.1/cuda/bin/../include/texture_types.h"
	.file	11	"/usr/local/cuda3.1/cuda/bin/../include/vector_types.h"
	.file	12	"/usr/local/cuda3.1/cuda/bin/../include/device_launch_parameters.h"
	.file	13	"/usr/local/cuda3.1/cuda/bin/../include/crt/storage_class.h"
	.file	14	"/usr/include/bits/types.h"
	.file	15	"/usr/include/time.h"
	.file	16	"/usr/local/cuda3.1/cuda/bin/../include/texture_fetch_functions.h"
	.file	17	"/home/andrew/repositories/gpuocelot/tests/cuda2.2/tests/histogram256/histogram256_kernel.cuh"
	.file	18	"/usr/local/cuda3.1/cuda/bin/../include/common_functions.h"
	.file	19	"/usr/local/cuda3.1/cuda/bin/../include/math_functions.h"
	.file	20	"/usr/local/cuda3.1/cuda/bin/../include/math_constants.h"
	.file	21	"/usr/local/cuda3.1/cuda/bin/../include/device_functions.h"
	.file	22	"/usr/local/cuda3.1/cuda/bin/../include/sm_11_atomic_functions.h"
	.file	23	"/usr/local/cuda3.1/cuda/bin/../include/sm_12_atomic_functions.h"
	.file	24	"/usr/local/cuda3.1/cuda/bin/../include/sm_13_double_functions.h"
	.file	25	"/usr/local/cuda3.1/cuda/bin/../include/sm_20_atomic_functions.h"
	.file	26	"/usr/local/cuda3.1/cuda/bin/../include/sm_20_intrinsics.h"
	.file	27	"/usr/local/cuda3.1/cuda/bin/../include/surface_functions.h"
	.file	28	"/usr/local/cuda3.1/cuda/bin/../include/math_functions_dbl_ptx3.h"


	.entry _Z18histogram256KernelPjS_i (
		.param .u64 __cudaparm__Z18histogram256KernelPjS_i_d_Result,
		.param .u64 __cudaparm__Z18histogram256KernelPjS_i_d_Data,
		.param .s32 __cudaparm__Z18histogram256KernelPjS_i_dataN)
	{
	.reg .u32 %r<67>;
	.reg .u64 %rd<37>;
	.reg .pred %p<14>;
	.shared .align 4 .b8 __cuda___cuda_local_var_26968_55_s_Hist20[6144];
	.loc	17	105	0
$LDWbegin__Z18histogram256KernelPjS_i:
	.loc	17	131	0
	mov.u32 	%r1, %tid.x;
	mov.s32 	%r2, %r1;
	cvt.s32.u32 	%r3, %ntid.x;
	mov.u32 	%r4, 1535;
	setp.gt.s32 	%p1, %r1, %r4;
	@%p1 bra 	$Lt_0_8962;
	mov.u64 	%rd1, __cuda___cuda_local_var_26968_55_s_Hist20;
	cvt.s64.s32 	%rd2, %r1;
	cvt.s64.s32 	%rd3, %r3;
	mul.wide.s32 	%rd4, %r1, 4;
	mul.wide.s32 	%rd5, %r3, 4;
	add.u64 	%rd6, %rd4, %rd1;
$Lt_0_9474:
 //<loop> Loop body line 131, nesting depth: 1, estimated iterations: unknown
	.loc	17	132	0
	mov.u32 	%r5, 0;
	st.volatile.shared.u32 	[%rd6+0], %r5;
	add.u32 	%r2, %r2, %r3;
	add.u64 	%rd6, %rd6, %rd5;
	mov.u32 	%r6, 1535;
	setp.le.s32 	%p2, %r2, %r6;
	@%p2 bra 	$Lt_0_9474;
$Lt_0_8962:
	mov.u64 	%rd1, __cuda___cuda_local_var_26968_55_s_Hist20;
	.loc	17	135	0
	bar.sync 	0;
	cvt.s32.u32 	%r7, %nctaid.x;
	mul24.lo.s32 	%r8, %r3, %r7;
	ld.param.s32 	%r9, [__cudaparm__Z18histogram256KernelPjS_i_dataN];
	div.s32 	%r10, %r9, %r8;
	rem.s32 	%r11, %r9, %r8;
	mov.u32 	%r12, 0;
	setp.ne.s32 	%p3, %r11, %r12;
	@%p3 bra 	$Lt_0_10242;
	.loc	17	136	0
	mov.s32 	%r13, %r10;
	bra.uni 	$Lt_0_9986;
$Lt_0_10242:
	add.s32 	%r13, %r10, 1;
$Lt_0_9986:
	.loc	17	137	0
	cvt.s32.u32 	%r14, %ctaid.x;
	mul24.lo.s32 	%r15, %r14, %r3;
	add.u32 	%r16, %r1, %r15;
	mov.u32 	%r17, 0;
	setp.le.s32 	%p4, %r13, %r17;
	@%p4 bra 	$Lt_0_10498;
	mul.lo.u32 	%r18, %r1, 256;
	mov.s32 	%r19, %r13;
	mov.s32 	%r20, 0;
	mov.s32 	%r21, %r19;
$Lt_0_11010:
 //<loop> Loop body line 137, nesting depth: 1, estimated iterations: unknown
	setp.ge.s32 	%p5, %r16, %r9;
	@%p5 bra 	$Lt_0_11266;
 //<loop> Part of loop body line 137, head labeled $Lt_0_11010
	.loc	17	139	0
	ld.param.u64 	%rd7, [__cudaparm__Z18histogram256KernelPjS_i_d_Data];
	cvt.s64.s32 	%rd8, %r16;
	mul.wide.s32 	%rd9, %r16, 4;
	add.u64 	%rd10, %rd7, %rd9;
	ld.global.u32 	%r22, [%rd10+0];
	cvt.s64.s32 	%rd11, %r18;
	and.b32 	%r23, %r22, 255;
	cvt.u64.u32 	%rd12, %r23;
	add.u64 	%rd13, %rd11, %rd12;
	mul.lo.u64 	%rd14, %rd13, 4;
	add.u64 	%rd15, %rd1, %rd14;
$Lt_0_12034:
 //<loop> Loop body line 141
	.loc	17	141	0
	ld.volatile.shared.u32 	%r24, [%rd15+0];
	and.b32 	%r25, %r24, 134217727;
	add.u32 	%r26, %r25, 1;
	st.volatile.shared.u32 	[%rd15+0], %r26;
	ld.volatile.shared.u32 	%r27, [%rd15+0];
	setp.ne.u32 	%p6, %r27, %r26;
	@%p6 bra 	$Lt_0_12034;
 //<loop> Part of loop body line 137, head labeled $Lt_0_11010
	shl.b32 	%r28, %r22, 16;
	shr.u32 	%r29, %r28, 24;
	cvt.u64.u32 	%rd16, %r29;
	add.u64 	%rd17, %rd11, %rd16;
	mul.lo.u64 	%rd18, %rd17, 4;
	add.u64 	%rd19, %rd1, %rd18;
$Lt_0_12802:
 //<loop> Loop body line 142
	.loc	17	142	0
	ld.volatile.shared.u32 	%r30, [%rd19+0];
	and.b32 	%r31, %r30, 134217727;
	add.u32 	%r32, %r31, 1;
	st.volatile.shared.u32 	[%rd19+0], %r32;
	ld.volatile.shared.u32 	%r33, [%rd19+0];
	setp.ne.u32 	%p7, %r33, %r32;
	@%p7 bra 	$Lt_0_12802;
 //<loop> Part of loop body line 137, head labeled $Lt_0_11010
	shl.b32 	%r34, %r22, 8;
	shr.u32 	%r35, %r34, 24;
	cvt.u64.u32 	%rd20, %r35;
	add.u64 	%rd21, %rd11, %rd20;
	mul.lo.u64 	%rd22, %rd21, 4;
	add.u64 	%rd23, %rd1, %rd22;
$Lt_0_13570:
 //<loop> Loop body line 143
	.loc	17	143	0
	ld.volatile.shared.u32 	%r36, [%rd23+0];
	and.b32 	%r37, %r36, 134217727;
	add.u32 	%r38, %r37, 1;
	st.volatile.shared.u32 	[%rd23+0], %r38;
	ld.volatile.shared.u32 	%r39, [%rd23+0];
	setp.ne.u32 	%p8, %r39, %r38;
	@%p8 bra 	$Lt_0_13570;
 //<loop> Part of loop body line 137, head labeled $Lt_0_11010
	shr.u32 	%r40, %r22, 24;
	cvt.u64.u32 	%rd24, %r40;
	add.u64 	%rd25, %rd11, %rd24;
	mul.lo.u64 	%rd26, %rd25, 4;
	add.u64 	%rd27, %rd1, %rd26;
$Lt_0_14338:
 //<loop> Loop body line 144
	.loc	17	144	0
	ld.volatile.shared.u32 	%r41, [%rd27+0];
	and.b32 	%r42, %r41, 134217727;
	add.u32 	%r43, %r42, 1;
	st.volatile.shared.u32 	[%rd27+0], %r43;
	ld.volatile.shared.u32 	%r44, [%rd27+0];
	setp.ne.u32 	%p9, %r44, %r43;
	@%p9 bra 	$Lt_0_14338;
 //<loop> Part of loop body line 137, head labeled $Lt_0_11010
	.loc	17	145	0
	add.s32 	%r16, %r8, %r16;
$Lt_0_11266:
 //<loop> Part of loop body line 137, head labeled $Lt_0_11010
	.loc	17	147	0
	bar.sync 	0;
	add.s32 	%r20, %r20, 1;
	setp.ne.s32 	%p10, %r13, %r20;
	@%p10 bra 	$Lt_0_11010;
$Lt_0_10498:
	.loc	17	150	0
	bar.sync 	0;
	mov.u32 	%r45, 255;
	setp.gt.s32 	%p11, %r1, %r45;
	@%p11 bra 	$Lt_0_15106;
	cvt.s64.s32 	%rd28, %r1;
	cvt.s64.s32 	%rd29, %r3;
	mul.lo.u32 	%r46, %r14, 256;
	mul.wide.s32 	%rd30, %r1, 4;
	mul.wide.s32 	%rd5, %r3, 4;
	add.u32 	%r47, %r46, %r1;
	add.u32 	%r48, %r46, 255;
	add.u64 	%rd31, %rd30, %rd1;
	ld.param.u64 	%rd32, [__cudaparm__Z18histogram256KernelPjS_i_d_Result];
$Lt_0_15618:
 //<loop> Loop body line 150, nesting depth: 1, estimated iterations: unknown
	.loc	17	156	0
	ld.volatile.shared.u32 	%r49, [%rd31+0];
	and.b32 	%r50, %r49, 134217727;
	ld.volatile.shared.u32 	%r51, [%rd31+1024];
	and.b32 	%r52, %r51, 134217727;
	add.u32 	%r53, %r50, %r52;
	ld.volatile.shared.u32 	%r54, [%rd31+2048];
	and.b32 	%r55, %r54, 134217727;
	add.u32 	%r56, %r53, %r55;
	ld.volatile.shared.u32 	%r57, [%rd31+3072];
	and.b32 	%r58, %r57, 134217727;
	add.u32 	%r59, %r56, %r58;
	ld.volatile.shared.u32 	%r60, [%rd31+4096];
	and.b32 	%r61, %r60, 134217727;
	add.u32 	%r62, %r59, %r61;
	ld.volatile.shared.u32 	%r63, [%rd31+5120];
	and.b32 	%r64, %r63, 134217727;
	add.u32 	%r65, %r62, %r64;
	.loc	17	161	0
	cvt.u64.u32 	%rd33, %r47;
	mul.wide.u32 	%rd34, %r47, 4;
	add.u64 	%rd35, %rd32, %rd34;
	st.global.u32 	[%rd35+0], %r65;
	add.u32 	%r47, %r3, %r47;
	add.u64 	%rd31, %rd31, %rd5;
	setp.le.s32 	%p12, %r47, %r48;
	@%p12 bra 	$Lt_0_15618;
$Lt_0_15106:
	.loc	17	164	0
	exit;
$LDWend__Z18histogram256KernelPjS_i:
	} // _Z18histogram256KernelPjS_i

	.entry _Z23mergeHistogram256KernelPj (
		.param .u64 __cudaparm__Z23mergeHistogram256KernelPj_d_Result)
	{
	.reg .u32 %r<15>;
	.reg .u64 %rd<16>;
	.reg .pred %p<5>;
	.shared .align 4 .b8 __cuda___cuda_local_var_27020_46_data6176[256];
	.loc	17	175	0
$LDWbegin__Z23mergeHistogram256KernelPj:
	mov.u64 	%rd1, __cuda___cuda_local_var_27020_46_data6176;
	.loc	17	180	0
	mov.u32 	%r1, %tid.x;
	cvt.u64.u32 	%rd2, %r1;
	mul.wide.u32 	%rd3, %r1, 4;
	add.u64 	%rd4, %rd1, %rd3;
	mov.u32 	%r2, %ctaid.x;
	ld.param.u64 	%rd5, [__cudaparm__Z23mergeHistogram256KernelPj_d_Result];
	mul.lo.u32 	%r3, %r1, 256;
	add.u32 	%r4, %r2, %r3;
	cvt.u64.u32 	%rd6, %r4;
	mul.wide.u32 	%rd7, %r4, 4;
	add.u64 	%rd8, %rd5, %rd7;
	ld.global.u32 	%r5, [%rd8+0];
	st.shared.u32 	[%rd4+0], %r5;
	mov.s32 	%r6, 32;
$Lt_1_3330:
 //<loop> Loop body line 180, nesting depth: 1, estimated iterations: unknown
	.loc	17	183	0
	bar.sync 	0;
	setp.le.u32 	%p1, %r6, %r1;
	@%p1 bra 	$Lt_1_3586;
 //<loop> Part of loop body line 180, head labeled $Lt_1_3330
	.loc	17	185	0
	ld.shared.u32 	%r7, [%rd4+0];
	add.u32 	%r8, %r6, %r1;
	cvt.u64.u32 	%rd9, %r8;
	mul.wide.u32 	%rd10, %r8, 4;
	add.u64 	%rd11, %rd1, %rd10;
	ld.shared.u32 	%r9, [%rd11+0];
	add.u32 	%r10, %r7, %r9;
	st.shared.u32 	[%rd4+0], %r10;
$Lt_1_3586:
 //<loop> Part of loop body line 180, head labeled $Lt_1_3330
	.loc	17	182	0
	shr.s32 	%r6, %r6, 1;
	mov.u32 	%r11, 0;
	setp.gt.s32 	%p2, %r6, %r11;
	@%p2 bra 	$Lt_1_3330;
	mov.u32 	%r12, 0;
	setp.ne.u32 	%p3, %r1, %r12;
	@%p3 bra 	$Lt_1_4354;
	.loc	17	189	0
	ld.shared.u32 	%r13, [__cuda___cuda_local_var_27020_46_data6176+0];
	cvt.u64.u32 	%rd12, %r2;
	mul.wide.u32 	%rd13, %r2, 4;
	add.u64 	%rd14, %rd5, %rd13;
	st.global.u32 	[%rd14+0], %r13;
$Lt_1_4354:
	.loc	17	190	0
	exit;
$LDWend__Z23mergeHistogram256KernelPj:
	} // _Z23mergeHistogram256KernelPj



// ===== COMPILED SASS (sm_100) =====

	.target	sm_100

	.elftype	@"ET_EXEC"


//--------------------- .note.nv.tkinfo           --------------------------
	.section	.note.nv.tkinfo,"",@"SHT_NOTE"
	.sectionflags	@"SHF_NOTE_NV_TKINFO"
	.tkinfo
        /*0018*/ 	.word	0x00000002
        /*0030*/ 	.string	""
        /*0030*/ 	.string	"ptxas"
        /*0030*/ 	.string	"Cuda compilation tools, release 13.0, V13.0.88"
        /*0030*/ 	.string	"Build cuda_13.0.r13.0/compiler.36424714_0"
        /*0030*/ 	.string	"-arch sm_100 "



//--------------------- .note.nv.cuinfo           --------------------------
	.section	.note.nv.cuinfo,"",@"SHT_NOTE"
	.sectionflags	@"SHF_NOTE_NV_CUINFO"
        /*0018*/ 	.short	0x0002
        /*001a*/ 	.short	0x0014
        /*001c*/ 	.short	0x0082
	.zero		2


//--------------------- .nv.info                  --------------------------
	.section	.nv.info,"",@"SHT_CUDA_INFO"
	.align	4


	//----- nvinfo : EIATTR_REGCOUNT
	.align		4
        /*0000*/ 	.byte	0x04, 0x2f
        /*0002*/ 	.short	(.L_1 - .L_0)
	.align		4
.L_0:
        /*0004*/ 	.word	index@(_Z18histogram256KernelPjS_i)
        /*0008*/ 	.word	0x00000011


	//----- nvinfo : EIATTR_FRAME_SIZE
	.align		4
.L_1:
        /*000c*/ 	.byte	0x04, 0x11
        /*000e*/ 	.short	(.L_3 - .L_2)
	.align		4
.L_2:
        /*0010*/ 	.word	index@(_Z18histogram256KernelPjS_i)
        /*0014*/ 	.word	0x00000000


	//----- nvinfo : EIATTR_REGCOUNT
	.align		4
.L_3:
        /*0018*/ 	.byte	0x04, 0x2f
        /*001a*/ 	.short	(.L_5 - .L_4)
	.align		4
.L_4:
        /*001c*/ 	.word	index@(_Z23mergeHistogram256KernelPj)
        /*0020*/ 	.word	0x0000000a


	//----- nvinfo : EIATTR_FRAME_SIZE
	.align		4
.L_5:
        /*0024*/ 	.byte	0x04, 0x11
        /*0026*/ 	.short	(.L_7 - .L_6)
	.align		4
.L_6:
        /*0028*/ 	.word	index@(_Z23mergeHistogram256KernelPj)
        /*002c*/ 	.word	0x00000000


	//----- nvinfo : EIATTR_MIN_STACK_SIZE
	.align		4
.L_7:
        /*0030*/ 	.byte	0x04, 0x12
        /*0032*/ 	.short	(.L_9 - .L_8)
	.align		4
.L_8:
        /*0034*/ 	.word	index@(_Z23mergeHistogram256KernelPj)
        /*0038*/ 	.word	0x00000000


	//----- nvinfo : EIATTR_MIN_STACK_SIZE
	.align		4
.L_9:
        /*003c*/ 	.byte	0x04, 0x12
        /*003e*/ 	.short	(.L_11 - .L_10)
	.align		4
.L_10:
        /*0040*/ 	.word	index@(_Z18histogram256KernelPjS_i)
        /*0044*/ 	.word	0x00000000
.L_11:


//--------------------- .nv.compat                --------------------------
	.section	.nv.compat,"",@"SHT_CUDA_COMPAT_INFO"
	.align	4
        /*0000*/ 	.byte	0x02, 0x09, 0x00, 0x00, 0x02, 0x02, 0x01, 0x00, 0x02, 0x05, 0x05, 0x00, 0x03, 0x07, 0x01, 0x01
        /*0010*/ 	.byte	0x02, 0x03, 0x00, 0x00, 0x02, 0x06, 0x01, 0x00, 0x04, 0x0b, 0x08, 0x00, 0x09, 0x00, 0x00, 0x00
        /*0020*/ 	.byte	0x00, 0x00, 0x00, 0x00


//--------------------- .nv.info._Z23mergeHistogram256KernelPj --------------------------
	.section	.nv.info._Z23mergeHistogram256KernelPj,"",@"SHT_CUDA_INFO"
	.sectionflags	@""
	.align	4


	//----- nvinfo : EIATTR_CUDA_API_VERSION
	.align		4
        /*0000*/ 	.byte	0x04, 0x37
        /*0002*/ 	.short	(.L_13 - .L_12)
.L_12:
        /*0004*/ 	.word	0x00000082


	//----- nvinfo : EIATTR_KPARAM_INFO
	.align		4
.L_13:
        /*0008*/ 	.byte	0x04, 0x17
        /*000a*/ 	.short	(.L_15 - .L_14)
.L_14:
        /*000c*/ 	.word	0x00000000
        /*0010*/ 	.short	0x0000
        /*0012*/ 	.short	0x0000
        /*0014*/ 	.byte	0x00, 0xf0, 0x21, 0x00


	//----- nvinfo : EIATTR_SPARSE_MMA_MASK
	.align		4
.L_15:
        /*0018*/ 	.byte	0x03, 0x50
        /*001a*/ 	.short	0x0000


	//----- nvinfo : EIATTR_MAXREG_COUNT
	.align		4
        /*001c*/ 	.byte	0x03, 0x1b
        /*001e*/ 	.short	0x00ff


	//----- nvinfo : EIATTR_NUM_BARRIERS
	.align		4
        /*0020*/ 	.byte	0x02, 0x4c
        /*0022*/ 	.byte	0x01
	.zero		1


	//----- nvinfo : EIATTR_MERCURY_ISA_VERSION
	.align		4
        /*0024*/ 	.byte	0x03, 0x5f
        /*0026*/ 	.short	0x0101


	//----- nvinfo : EIATTR_VRC_CTA_INIT_COUNT
	.align		4
        /*0028*/ 	.byte	0x02, 0x4a
	.zero		1
	.zero		1


	//----- nvinfo : EIATTR_EXIT_INSTR_OFFSETS
	.align		4
        /*002c*/ 	.byte	0x04, 0x1c
        /*002e*/ 	.short	(.L_17 - .L_16)


	//   ....[0]....
.L_16:
        /*0030*/ 	.word	0x000001a0


	//   ....[1]....
        /*0034*/ 	.word	0x00000220


	//----- nvinfo : EIATTR_CBANK_PARAM_SIZE
	.align		4
.L_17:
        /*0038*/ 	.byte	0x03, 0x19
        /*003a*/ 	.short	0x0008


	//----- nvinfo : EIATTR_PARAM_CBANK
	.align		4
        /*003c*/ 	.byte	0x04, 0x0a
        /*003e*/ 	.short	(.L_19 - .L_18)
	.align		4
.L_18:
        /*0040*/ 	.word	index@(.nv.constant0._Z23mergeHistogram256KernelPj)
        /*0044*/ 	.short	0x0380
        /*0046*/ 	.short	0x0008


	//----- nvinfo : EIATTR_SW_WAR
	.align		4
.L_19:
        /*0048*/ 	.byte	0x04, 0x36
        /*004a*/ 	.short	(.L_21 - .L_20)
.L_20:
        /*004c*/ 	.word	0x00000008
.L_21:


//--------------------- .nv.info._Z18histogram256KernelPjS_i --------------------------
	.section	.nv.info._Z18histogram256KernelPjS_i,"",@"SHT_CUDA_INFO"
	.sectionflags	@""
	.align	4


	//----- nvinfo : EIATTR_CUDA_API_VERSION
	.align		4
        /*0000*/ 	.byte	0x04, 0x37
        /*0002*/ 	.short	(.L_23 - .L_22)
.L_22:
        /*0004*/ 	.word	0x00000082


	//----- nvinfo : EIATTR_KPARAM_INFO
	.align		4
.L_23:
        /*0008*/ 	.byte	0x04, 0x17
        /*000a*/ 	.short	(.L_25 - .L_24)
.L_24:
        /*000c*/ 	.word	0x00000000
        /*0010*/ 	.short	0x0002
        /*0012*/ 	.short	0x0010
        /*0014*/ 	.byte	0x00, 0xf0, 0x11, 0x00


	//----- nvinfo : EIATTR_KPARAM_INFO
	.align		4
.L_25:
        /*0018*/ 	.byte	0x04, 0x17
        /*001a*/ 	.short	(.L_27 - .L_26)
.L_26:
        /*001c*/ 	.word	0x00000000
        /*0020*/ 	.short	0x0001
        /*0022*/ 	.short	0x0008
        /*0024*/ 	.byte	0x00, 0xf0, 0x21, 0x00


	//----- nvinfo : EIATTR_KPARAM_INFO
	.align		4
.L_27:
        /*0028*/ 	.byte	0x04, 0x17
        /*002a*/ 	.short	(.L_29 - .L_28)
.L_28:
        /*002c*/ 	.word	0x00000000
        /*0030*/ 	.short	0x0000
        /*0032*/ 	.short	0x0000
        /*0034*/ 	.byte	0x00, 0xf0, 0x21, 0x00


	//----- nvinfo : EIATTR_SPARSE_MMA_MASK
	.align		4
.L_29:
        /*0038*/ 	.byte	0x03, 0x50
        /*003a*/ 	.short	0x0000


	//----- nvinfo : EIATTR_MAXREG_COUNT
	.align		4
        /*003c*/ 	.byte	0x03, 0x1b
        /*003e*/ 	.short	0x00ff


	//----- nvinfo : EIATTR_NUM_BARRIERS
	.align		4
        /*0040*/ 	.byte	0x02, 0x4c
        /*0042*/ 	.byte	0x01
	.zero		1


	//----- nvinfo : EIATTR_MERCURY_ISA_VERSION
	.align		4
        /*0044*/ 	.byte	0x03, 0x5f
        /*0046*/ 	.short	0x0101


	//----- nvinfo : EIATTR_VRC_CTA_INIT_COUNT
	.align		4
        /*0048*/ 	.byte	0x02, 0x4a
	.zero		1
	.zero		1


	//----- nvinfo : EIATTR_EXIT_INSTR_OFFSETS
	.align		4
        /*004c*/ 	.byte	0x04, 0x1c
        /*004e*/ 	.short	(.L_31 - .L_30)


	//   ....[0]....
.L_30:
        /*0050*/ 	.word	0x00000840


	//   ....[1]....
        /*0054*/ 	.word	0x00000a10


	//----- nvinfo : EIATTR_CRS_STACK_SIZE
	.align		4
.L_31:
        /*0058*/ 	.byte	0x04, 0x1e
        /*005a*/ 	.short	(.L_33 - .L_32)
.L_32:
        /*005c*/ 	.word	0x00000000


	//----- nvinfo : EIATTR_CBANK_PARAM_SIZE
	.align		4
.L_33:
        /*0060*/ 	.byte	0x03, 0x19
        /*0062*/ 	.short	0x0014


	//----- nvinfo : EIATTR_PARAM_CBANK
	.align		4
        /*0064*/ 	.byte	0x04, 0x0a
        /*0066*/ 	.short	(.L_35 - .L_34)
	.align		4
.L_34:
        /*0068*/ 	.word	index@(.nv.constant0._Z18histogram256KernelPjS_i)
        /*006c*/ 	.short	0x0380
        /*006e*/ 	.short	0x0014


	//----- nvinfo : EIATTR_SW_WAR
	.align		4
.L_35:
        /*0070*/ 	.byte	0x04, 0x36
        /*0072*/ 	.short	(.L_37 - .L_36)
.L_36:
        /*0074*/ 	.word	0x00000008
.L_37:


//--------------------- .nv.callgraph             --------------------------
	.section	.nv.callgraph,"",@"SHT_CUDA_CALLGRAPH"
	.align	4
	.sectionentsize	8
	.align		4
        /*0000*/ 	.word	0x00000000
	.align		4
        /*0004*/ 	.word	0xffffffff
	.align		4
        /*0008*/ 	.word	0x00000000
	.align		4
        /*000c*/ 	.word	0xfffffffe
	.align		4
        /*0010*/ 	.word	0x00000000
	.align		4
        /*0014*/ 	.word	0xfffffffd
	.align		4
        /*0018*/ 	.word	0x00000000
	.align		4
        /*001c*/ 	.word	0xfffffffc


//--------------------- .text._Z23mergeHistogram256KernelPj --------------------------
	.section	.text._Z23mergeHistogram256KernelPj,"ax",@progbits
	.align	128
.text._Z23mergeHistogram256KernelPj:
        .type           _Z23mergeHistogram256KernelPj,@function
        .size           _Z23mergeHistogram256KernelPj,(.L_x_19 - _Z23mergeHistogram256KernelPj)
        .other          _Z23mergeHistogram256KernelPj,@"STO_CUDA_ENTRY STV_DEFAULT"
_Z23mergeHistogram256KernelPj:
[----:B------:R-:W-:Y:S01]  /*0000*/  LDC R1, c[0x0][0x37c] ;  /* 0x0000df00ff017b82 */ /* 0x000fe20000000800 */
[----:B------:R-:W0:Y:S07]  /*0010*/  S2R R4, SR_TID.X ;  /* 0x0000000000047919 */ /* 0x000e2e0000002100 */
[----:B------:R-:W1:Y:S01]  /*0020*/  LDC.64 R2, c[0x0][0x380] ;  /* 0x0000e000ff027b82 */ /* 0x000e620000000a00 */
[----:B------:R-:W2:Y:S01]  /*0030*/  LDCU.64 UR6, c[0x0][0x358] ;  /* 0x00006b00ff0677ac */ /* 0x000ea20008000a00 */
[----:B------:R-:W0:Y:S02]  /*0040*/  S2R R7, SR_CTAID.X ;  /* 0x0000000000077919 */ /* 0x000e240000002500 */
[----:B0-----:R-:W-:-:S04]  /*0050*/  IMAD R5, R4, 0x100, R7 ;  /* 0x0000010004057824 */ /* 0x001fc800078e0207 */
[----:B-1----:R-:W-:-:S06]  /*0060*/  IMAD.WIDE.U32 R2, R5, 0x4, R2 ;  /* 0x0000000405027825 */ /* 0x002fcc00078e0002 */
[----:B--2---:R-:W2:Y:S01]  /*0070*/  LDG.E R3, desc[UR6][R2.64] ;  /* 0x0000000602037981 */ /* 0x004ea2000c1e1900 */
[----:B------:R-:W0:Y:S01]  /*0080*/  S2UR UR5, SR_CgaCtaId ;  /* 0x00000000000579c3 */ /* 0x000e220000008800 */
[----:B------:R-:W-:Y:S02]  /*0090*/  UMOV UR4, 0x400 ;  /* 0x0000040000047882 */ /* 0x000fe40000000000 */
[----:B0-----:R-:W-:-:S03]  /*00a0*/  ULEA UR4, UR5, UR4, 0x18 ;  /* 0x0000000405047291 */ /* 0x001fc6000f8ec0ff */
[----:B------:R-:W-:-:S03]  /*00b0*/  UMOV UR5, 0x20 ;  /* 0x0000002000057882 */ /* 0x000fc60000000000 */
[----:B------:R-:W-:-:S05]  /*00c0*/  LEA R0, R4, UR4, 0x2 ;  /* 0x0000000404007c11 */ /* 0x000fca000f8e10ff */
[----:B--2---:R0:W-:Y:S02]  /*00d0*/  STS [R0], R3 ;  /* 0x0000000300007388 */ /* 0x0041e40000000800 */
.L_x_0:
[----:B------:R-:W-:Y:S01]  /*00e0*/  BAR.SYNC.DEFER_BLOCKING 0x0 ;  /* 0x0000000000007b1d */ /* 0x000fe20000010000 */
[----:B------:R-:W-:-:S13]  /*00f0*/  ISETP.LT.U32.AND P0, PT, R4, UR5, PT ;  /* 0x0000000504007c0c */ /* 0x000fda000bf01070 */
[----:B------:R-:W-:Y:S01]  /*0100*/  @P0 IADD3 R2, PT, PT, R4, UR5, RZ ;  /* 0x0000000504020c10 */ /* 0x000fe2000fffe0ff */
[----:B------:R-:W-:-:S03]  /*0110*/  USHF.R.S32.HI UR5, URZ, 0x1, UR5 ;  /* 0x00000001ff057899 */ /* 0x000fc60008011405 */
[----:B0-----:R-:W-:Y:S01]  /*0120*/  @P0 LEA R3, R2, UR4, 0x2 ;  /* 0x0000000402030c11 */ /* 0x001fe2000f8e10ff */
[----:B------:R-:W-:Y:S01]  /*0130*/  UISETP.GT.AND UP0, UPT, UR5, URZ, UPT ;  /* 0x000000ff0500728c */ /* 0x000fe2000bf04270 */
[----:B------:R-:W-:Y:S04]  /*0140*/  @P0 LDS R2, [R0] ;  /* 0x0000000000020984 */ /* 0x000fe80000000800 */
[----:B------:R-:W0:Y:S02]  /*0150*/  @P0 LDS R3, [R3] ;  /* 0x0000000003030984 */ /* 0x000e240000000800 */
[----:B01----:R-:W-:-:S05]  /*0160*/  @P0 IMAD.IADD R5, R2, 0x1, R3 ;  /* 0x0000000102050824 */ /* 0x003fca00078e0203 */
[----:B------:R1:W-:Y:S01]  /*0170*/  @P0 STS [R0], R5 ;  /* 0x0000000500000388 */ /* 0x0003e20000000800 */
[----:B------:R-:W-:Y:S05]  /*0180*/  BRA.U UP0, `(.L_x_0) ;  /* 0xfffffffd00d47547 */ /* 0x000fea000b83ffff */
[----:B------:R-:W-:-:S13]  /*0190*/  ISETP.NE.U32.AND P0, PT, R4, RZ, PT ;  /* 0x000000ff0400720c */ /* 0x000fda0003f05070 */
[----:B------:R-:W-:Y:S05]  /*01a0*/  @P0 EXIT ;  /* 0x000000000000094d */ /* 0x000fea0003800000 */
[----:B------:R-:W0:Y:S01]  /*01b0*/  S2UR UR5, SR_CgaCtaId ;  /* 0x00000000000579c3 */ /* 0x000e220000008800 */
[----:B------:R-:W-:-:S07]  /*01c0*/  UMOV UR4, 0x400 ;  /* 0x0000040000047882 */ /* 0x000fce0000000000 */
[----:B------:R-:W2:Y:S01]  /*01d0*/  LDC.64 R2, c[0x0][0x380] ;  /* 0x0000e000ff027b82 */ /* 0x000ea20000000a00 */
[----:B0-----:R-:W-:Y:S01]  /*01e0*/  ULEA UR4, UR5, UR4, 0x18 ;  /* 0x0000000405047291 */ /* 0x001fe2000f8ec0ff */
[----:B--2---:R-:W-:-:S08]  /*01f0*/  IMAD.WIDE.U32 R2, R7, 0x4, R2 ;  /* 0x0000000407027825 */ /* 0x004fd000078e0002 */
[----:B-1----:R-:W0:Y:S04]  /*0200*/  LDS R5, [UR4] ;  /* 0x00000004ff057984 */ /* 0x002e280008000800 */
[----:B0-----:R-:W-:Y:S01]  /*0210*/  STG.E desc[UR6][R2.64], R5 ;  /* 0x0000000502007986 */ /* 0x001fe2000c101906 */
[----:B------:R-:W-:Y:S05]  /*0220*/  EXIT ;  /* 0x000000000000794d */ /* 0x000fea0003800000 */
.L_x_1:
[----:B------:R-:W-:-:S00]  /*0230*/  BRA `(.L_x_1) ;  /* 0xfffffffc00fc7947 */ /* 0x000fc0000383ffff */
[----:B------:R-:W-:-:S00]  /*0240*/  NOP ;  /* 0x0000000000007918 */ /* 0x000fc00000000000 */
        /* <DEDUP_REMOVED lines=11> */
.L_x_19:


//--------------------- .text._Z18histogram256KernelPjS_i --------------------------
	.section	.text._Z18histogram256KernelPjS_i,"ax",@progbits
	.align	128
.text._Z18histogram256KernelPjS_i:
        .type           _Z18histogram256KernelPjS_i,@function
        .size           _Z18histogram256KernelPjS_i,(.L_x_20 - _Z18histogram256KernelPjS_i)
        .other          _Z18histogram256KernelPjS_i,@"STO_CUDA_ENTRY STV_DEFAULT"
_Z18histogram256KernelPjS_i:
[----:B------:R-:W-:Y:S01]  /*0000*/  LDC R1, c[0x0][0x37c] ;  /* 0x0000df00ff017b82 */ /* 0x000fe20000000800 */
[----:B------:R-:W0:Y:S07]  /*0010*/  S2R R2, SR_TID.X ;  /* 0x0000000000027919 */ /* 0x000e2e0000002100 */
[----:B------:R-:W1:Y:S01]  /*0020*/  LDC R0, c[0x0][0x360] ;  /* 0x0000d800ff007b82 */ /* 0x000e620000000800 */
[----:B------:R-:W-:Y:S01]  /*0030*/  BSSY.RECONVERGENT B0, `(.L_x_2) ;  /* 0x0000010000007945 */ /* 0x000fe20003800200 */
[----:B0-----:R-:W-:-:S13]  /*0040*/  ISETP.GT.AND P0, PT, R2, 0x5ff, PT ;  /* 0x000005ff0200780c */ /* 0x001fda0003f04270 */
[----:B------:R-:W-:Y:S05]  /*0050*/  @P0 BRA `(.L_x_3) ;  /* 0x0000000000340947 */ /* 0x000fea0003800000 */
[----:B------:R-:W0:Y:S01]  /*0060*/  S2UR UR5, SR_CgaCtaId ;  /* 0x00000000000579c3 */ /* 0x000e220000008800 */
[----:B------:R-:W-:Y:S01]  /*0070*/  UMOV UR4, 0x400 ;  /* 0x0000040000047882 */ /* 0x000fe20000000000 */
[----:B------:R-:W-:Y:S02]  /*0080*/  IMAD.MOV.U32 R5, RZ, RZ, RZ ;  /* 0x000000ffff057224 */ /* 0x000fe400078e00ff */
[----:B------:R-:W-:Y:S01]  /*0090*/  IMAD.MOV.U32 R3, RZ, RZ, R2 ;  /* 0x000000ffff037224 */ /* 0x000fe200078e0002 */
[----:B0-----:R-:W-:-:S06]  /*00a0*/  ULEA UR4, UR5, UR4, 0x18 ;  /* 0x0000000405047291 */ /* 0x001fcc000f8ec0ff */
[----:B------:R-:W-:-:S04]  /*00b0*/  IMAD.U32 R4, RZ, RZ, UR4 ;  /* 0x00000004ff047e24 */ /* 0x000fc8000f8e00ff */
[----:B------:R-:W-:-:S07]  /*00c0*/  IMAD.WIDE R4, R2, 0x4, R4 ;  /* 0x0000000402047825 */ /* 0x000fce00078e0204 */
.L_x_4:
[--C-:B------:R-:W-:Y:S02]  /*00d0*/  IMAD.MOV.U32 R6, RZ, RZ, R4.reuse ;  /* 0x000000ffff067224 */ /* 0x100fe400078e0004 */
[C---:B-1----:R-:W-:Y:S02]  /*00e0*/  IMAD.IADD R3, R0.reuse, 0x1, R3 ;  /* 0x0000000100037824 */ /* 0x042fe400078e0203 */
[----:B------:R-:W-:Y:S01]  /*00f0*/  IMAD.WIDE R4, R0, 0x4, R4 ;  /* 0x0000000400047825 */ /* 0x000fe200078e0204 */
[----:B------:R0:W-:Y:S02]  /*0100*/  STS [R6], RZ ;  /* 0x000000ff06007388 */ /* 0x0001e40000000800 */
[----:B------:R-:W-:-:S13]  /*0110*/  ISETP.GT.AND P0, PT, R3, 0x5ff, PT ;  /* 0x000005ff0300780c */ /* 0x000fda0003f04270 */
[----:B0-----:R-:W-:Y:S05]  /*0120*/  @!P0 BRA `(.L_x_4) ;  /* 0xfffffffc00e88947 */ /* 0x001fea000383ffff */
.L_x_3:
[----:B------:R-:W-:Y:S05]  /*0130*/  BSYNC.RECONVERGENT B0 ;  /* 0x0000000000007941 */ /* 0x000fea0003800200 */
.L_x_2:
[----:B------:R-:W0:Y:S01]  /*0140*/  LDCU UR4, c[0x0][0x370] ;  /* 0x00006e00ff0477ac */ /* 0x000e220008000800 */
[----:B-1----:R-:W-:Y:S01]  /*0150*/  SGXT R7, R0, 0x18 ;  /* 0x000000180007781a */ /* 0x002fe20000000200 */
[----:B------:R-:W1:Y:S01]  /*0160*/  LDC R11, c[0x0][0x390] ;  /* 0x0000e400ff0b7b82 */ /* 0x000e620000000800 */
[----:B------:R-:W2:Y:S07]  /*0170*/  LDCU.64 UR6, c[0x0][0x358] ;  /* 0x00006b00ff0677ac */ /* 0x000eae0008000a00 */
[----:B------:R-:W3:Y:S01]  /*0180*/  S2UR UR5, SR_CgaCtaId ;  /* 0x00000000000579c3 */ /* 0x000ee20000008800 */
[----:B0-----:R-:W-:-:S06]  /*0190*/  USGXT UR4, UR4, 0x18 ;  /* 0x000000180404789a */ /* 0x001fcc0008000200 */
[----:B------:R-:W-:Y:S01]  /*01a0*/  IMAD R4, R7, UR4, RZ ;  /* 0x0000000407047c24 */ /* 0x000fe2000f8e02ff */
[----:B------:R-:W-:Y:S01]  /*01b0*/  UMOV UR4, 0x400 ;  /* 0x0000040000047882 */ /* 0x000fe20000000000 */
[----:B-1----:R-:W-:Y:S01]  /*01c0*/  IABS R10, R11 ;  /* 0x0000000b000a7213 */ /* 0x002fe20000000000 */
[----:B------:R-:W-:Y:S01]  /*01d0*/  BAR.SYNC.DEFER_BLOCKING 0x0 ;  /* 0x0000000000007b1d */ /* 0x000fe20000010000 */
[----:B------:R-:W-:Y:S02]  /*01e0*/  ISETP.GE.AND P1, PT, R11, RZ, PT ;  /* 0x000000ff0b00720c */ /* 0x000fe40003f26270 */
[-C--:B------:R-:W-:Y:S02]  /*01f0*/  IABS R6, R4.reuse ;  /* 0x0000000400067213 */ /* 0x080fe40000000000 */
[----:B------:R-:W-:Y:S02]  /*0200*/  IABS R12, R4 ;  /* 0x00000004000c7213 */ /* 0x000fe40000000000 */
[----:B------:R-:W0:Y:S01]  /*0210*/  I2F.RP R3, R6 ;  /* 0x0000000600037306 */ /* 0x000e220000209400 */
[----:B---3--:R-:W-:-:S07]  /*0220*/  ULEA UR5, UR5, UR4, 0x18 ;  /* 0x0000000405057291 */ /* 0x008fce000f8ec0ff */
[----:B0-----:R-:W0:Y:S02]  /*0230*/  MUFU.RCP R3, R3 ;  /* 0x0000000300037308 */ /* 0x001e240000001000 */
[----:B0-----:R-:W-:Y:S02]  /*0240*/  VIADD R8, R3, 0xffffffe ;  /* 0x0ffffffe03087836 */ /* 0x001fe40000000000 */
[----:B------:R-:W0:Y:S04]  /*0250*/  S2R R3, SR_CTAID.X ;  /* 0x0000000000037919 */ /* 0x000e280000002500 */
[----:B------:R1:W3:Y:S02]  /*0260*/  F2I.FTZ.U32.TRUNC.NTZ R9, R8 ;  /* 0x0000000800097305 */ /* 0x0002e4000021f000 */
[----:B-1----:R-:W-:-:S02]  /*0270*/  IMAD.MOV.U32 R8, RZ, RZ, RZ ;  /* 0x000000ffff087224 */ /* 0x002fc400078e00ff */
[----:B---3--:R-:W-:-:S04]  /*0280*/  IMAD.MOV R5, RZ, RZ, -R9 ;  /* 0x000000ffff057224 */ /* 0x008fc800078e0a09 */
[----:B------:R-:W-:-:S04]  /*0290*/  IMAD R5, R5, R6, RZ ;  /* 0x0000000605057224 */ /* 0x000fc800078e02ff */
[----:B------:R-:W-:-:S04]  /*02a0*/  IMAD.HI.U32 R9, R9, R5, R8 ;  /* 0x0000000509097227 */ /* 0x000fc800078e0008 */
[----:B------:R-:W-:Y:S02]  /*02b0*/  IMAD.MOV R5, RZ, RZ, -R12 ;  /* 0x000000ffff057224 */ /* 0x000fe400078e0a0c */
[----:B------:R-:W-:-:S04]  /*02c0*/  IMAD.HI.U32 R9, R9, R10, RZ ;  /* 0x0000000a09097227 */ /* 0x000fc800078e00ff */
[----:B------:R-:W-:-:S05]  /*02d0*/  IMAD R5, R9, R5, R10 ;  /* 0x0000000509057224 */ /* 0x000fca00078e020a */
[----:B------:R-:W-:-:S13]  /*02e0*/  ISETP.GT.U32.AND P0, PT, R6, R5, PT ;  /* 0x000000050600720c */ /* 0x000fda0003f04070 */
[--C-:B------:R-:W-:Y:S02]  /*02f0*/  @!P0 IMAD.IADD R5, R5, 0x1, -R6.reuse ;  /* 0x0000000105058824 */ /* 0x100fe400078e0a06 */
[----:B------:R-:W-:Y:S02]  /*0300*/  @!P0 VIADD R9, R9, 0x1 ;  /* 0x0000000109098836 */ /* 0x000fe40000000000 */
[C---:B------:R-:W-:Y:S01]  /*0310*/  IMAD.IADD R8, R5.reuse, 0x1, -R6 ;  /* 0x0000000105087824 */ /* 0x040fe200078e0a06 */
[----:B------:R-:W-:Y:S02]  /*0320*/  ISETP.GT.U32.AND P3, PT, R6, R5, PT ;  /* 0x000000050600720c */ /* 0x000fe40003f64070 */
[----:B------:R-:W-:Y:S02]  /*0330*/  ISETP.GE.U32.AND P2, PT, R5, R6, PT ;  /* 0x000000060500720c */ /* 0x000fe40003f46070 */
[----:B------:R-:W-:Y:S02]  /*0340*/  LOP3.LUT R6, R4, R11, RZ, 0x3c, !PT ;  /* 0x0000000b04067212 */ /* 0x000fe400078e3cff */
[----:B------:R-:W-:-:S02]  /*0350*/  SEL R5, R8, R5, !P3 ;  /* 0x0000000508057207 */ /* 0x000fc40005800000 */
[----:B------:R-:W-:Y:S02]  /*0360*/  ISETP.GE.AND P4, PT, R6, RZ, PT ;  /* 0x000000ff0600720c */ /* 0x000fe40003f86270 */
[----:B------:R-:W-:Y:S01]  /*0370*/  ISETP.NE.AND P3, PT, R4, RZ, PT ;  /* 0x000000ff0400720c */ /* 0x000fe20003f65270 */
[----:B------:R-:W-:Y:S01]  /*0380*/  @!P1 IMAD.MOV R5, RZ, RZ, -R5 ;  /* 0x000000ffff059224 */ /* 0x000fe200078e0a05 */
[----:B------:R-:W-:-:S03]  /*0390*/  LOP3.LUT R6, RZ, R4, RZ, 0x33, !PT ;  /* 0x00000004ff067212 */ /* 0x000fc600078e33ff */
[----:B------:R-:W-:Y:S01]  /*03a0*/  @P2 VIADD R9, R9, 0x1 ;  /* 0x0000000109092836 */ /* 0x000fe20000000000 */
[----:B------:R-:W-:-:S04]  /*03b0*/  SEL R5, R6, R5, !P3 ;  /* 0x0000000506057207 */ /* 0x000fc80005800000 */
[----:B------:R-:W-:Y:S01]  /*03c0*/  ISETP.NE.AND P0, PT, R5, RZ, PT ;  /* 0x000000ff0500720c */ /* 0x000fe20003f05270 */
[----:B------:R-:W-:-:S05]  /*03d0*/  @!P4 IMAD.MOV R9, RZ, RZ, -R9 ;  /* 0x000000ffff09c224 */ /* 0x000fca00078e0a09 */
[----:B------:R-:W-:Y:S02]  /*03e0*/  SEL R5, R6, R9, !P3 ;  /* 0x0000000906057207 */ /* 0x000fe40005800000 */
[----:B0-----:R-:W-:-:S05]  /*03f0*/  SGXT R6, R3, 0x18 ;  /* 0x000000180306781a */ /* 0x001fca0000000200 */
[----:B------:R-:W-:Y:S02]  /*0400*/  @P0 VIADD R5, R5, 0x1 ;  /* 0x0000000105050836 */ /* 0x000fe40000000000 */
[----:B------:R-:W-:-:S03]  /*0410*/  IMAD R7, R7, R6, R2 ;  /* 0x0000000607077224 */ /* 0x000fc600078e0202 */
[----:B------:R-:W-:-:S13]  /*0420*/  ISETP.GT.AND P0, PT, R5, RZ, PT ;  /* 0x000000ff0500720c */ /* 0x000fda0003f04270 */
[----:B--2---:R-:W-:Y:S05]  /*0430*/  @!P0 BRA `(.L_x_5) ;  /* 0x0000000000f88947 */ /* 0x004fea0003800000 */
[----:B------:R-:W-:Y:S01]  /*0440*/  IMAD.SHL.U32 R6, R2, 0x100, RZ ;  /* 0x0000010002067824 */ /* 0x000fe200078e00ff */
[----:B------:R-:W-:-:S06]  /*0450*/  UMOV UR4, URZ ;  /* 0x000000ff00047c82 */ /* 0x000fcc0008000000 */
.L_x_16:
[----:B------:R-:W0:Y:S01]  /*0460*/  LDCU UR8, c[0x0][0x390] ;  /* 0x00007200ff0877ac */ /* 0x000e220008000800 */
[----:B------:R-:W-:Y:S01]  /*0470*/  BSSY.RECONVERGENT B0, `(.L_x_6) ;  /* 0x0000036000007945 */ /* 0x000fe20003800200 */
[----:B0-----:R-:W-:-:S13]  /*0480*/  ISETP.GE.AND P0, PT, R7, UR8, PT ;  /* 0x0000000807007c0c */ /* 0x001fda000bf06270 */
[----:B------:R-:W-:Y:S05]  /*0490*/  @P0 BRA `(.L_x_7) ;  /* 0x0000000000cc0947 */ /* 0x000fea0003800000 */
[----:B------:R-:W0:Y:S02]  /*04a0*/  LDC.64 R8, c[0x0][0x388] ;  /* 0x0000e200ff087b82 */ /* 0x000e240000000a00 */
[----:B0-----:R-:W-:-:S05]  /*04b0*/  IMAD.WIDE R8, R7, 0x4, R8 ;  /* 0x0000000407087825 */ /* 0x001fca00078e0208 */
[----:B------:R-:W2:Y:S01]  /*04c0*/  LDG.E R13, desc[UR6][R8.64] ;  /* 0x00000006080d7981 */ /* 0x000ea2000c1e1900 */
[----:B------:R-:W-:Y:S01]  /*04d0*/  BSSY.RECONVERGENT B1, `(.L_x_8) ;  /* 0x000000b000017945 */ /* 0x000fe20003800200 */
[----:B--2---:R-:W-:-:S05]  /*04e0*/  LOP3.LUT R11, R13, 0xff, RZ, 0xc0, !PT ;  /* 0x000000ff0d0b7812 */ /* 0x004fca00078ec0ff */
[----:B------:R-:W-:-:S05]  /*04f0*/  IMAD.IADD R11, R6, 0x1, R11 ;  /* 0x00000001060b7824 */ /* 0x000fca00078e020b */
[----:B------:R-:W-:-:S07]  /*0500*/  LEA R11, R11, UR5, 0x2 ;  /* 0x000000050b0b7c11 */ /* 0x000fce000f8e10ff */
.L_x_9:
[----:B------:R-:W0:Y:S02]  /*0510*/  LDS R8, [R11] ;  /* 0x000000000b087984 */ /* 0x000e240000000800 */
[----:B0-----:R-:W-:-:S05]  /*0520*/  LOP3.LUT R8, R8, 0x7ffffff, RZ, 0xc0, !PT ;  /* 0x07ffffff08087812 */ /* 0x001fca00078ec0ff */
[----:B------:R-:W-:-:S05]  /*0530*/  VIADD R8, R8, 0x1 ;  /* 0x0000000108087836 */ /* 0x000fca0000000000 */
[----:B------:R-:W-:Y:S04]  /*0540*/  STS [R11], R8 ;  /* 0x000000080b007388 */ /* 0x000fe80000000800 */
[----:B------:R-:W0:Y:S02]  /*0550*/  LDS R9, [R11] ;  /* 0x000000000b097984 */ /* 0x000e240000000800 */
[----:B0-----:R-:W-:-:S13]  /*0560*/  ISETP.NE.U32.AND P0, PT, R9, R8, PT ;  /* 0x000000080900720c */ /* 0x001fda0003f05070 */
[----:B------:R-:W-:Y:S05]  /*0570*/  @P0 BRA `(.L_x_9) ;  /* 0xfffffffc00e40947 */ /* 0x000fea000383ffff */
[----:B------:R-:W-:Y:S05]  /*0580*/  BSYNC.RECONVERGENT B1 ;  /* 0x0000000000017941 */ /* 0x000fea0003800200 */
.L_x_8:
[----:B------:R-:W-:Y:S01]  /*0590*/  IMAD.U32 R9, R13, 0x10000, RZ ;  /* 0x000100000d097824 */ /* 0x000fe200078e00ff */
[----:B------:R-:W-:Y:S04]  /*05a0*/  BSSY.RECONVERGENT B1, `(.L_x_10) ;  /* 0x000000a000017945 */ /* 0x000fe80003800200 */
[----:B------:R-:W-:-:S04]  /*05b0*/  LEA.HI R9, R9, R6, RZ, 0x8 ;  /* 0x0000000609097211 */ /* 0x000fc800078f40ff */
[----:B------:R-:W-:-:S07]  /*05c0*/  LEA R11, R9, UR5, 0x2 ;  /* 0x00000005090b7c11 */ /* 0x000fce000f8e10ff */
.L_x_11:
        /* <DEDUP_REMOVED lines=8> */
.L_x_10:
[----:B------:R-:W-:Y:S01]  /*0650*/  IMAD.SHL.U32 R9, R13, 0x100, RZ ;  /* 0x000001000d097824 */ /* 0x000fe200078e00ff */
[----:B------:R-:W-:Y:S04]  /*0660*/  BSSY.RECONVERGENT B1, `(.L_x_12) ;  /* 0x000000a000017945 */ /* 0x000fe80003800200 */
[----:B------:R-:W-:-:S04]  /*0670*/  LEA.HI R9, R9, R6, RZ, 0x8 ;  /* 0x0000000609097211 */ /* 0x000fc800078f40ff */
[----:B------:R-:W-:-:S07]  /*0680*/  LEA R11, R9, UR5, 0x2 ;  /* 0x00000005090b7c11 */ /* 0x000fce000f8e10ff */
.L_x_13:
        /* <DEDUP_REMOVED lines=8> */
.L_x_12:
[----:B------:R-:W-:Y:S01]  /*0710*/  LEA.HI R8, R13, R6, RZ, 0x8 ;  /* 0x000000060d087211 */ /* 0x000fe200078f40ff */
[----:B------:R-:W-:Y:S03]  /*0720*/  BSSY.RECONVERGENT B1, `(.L_x_14) ;  /* 0x0000009000017945 */ /* 0x000fe60003800200 */
[----:B------:R-:W-:-:S07]  /*0730*/  LEA R11, R8, UR5, 0x2 ;  /* 0x00000005080b7c11 */ /* 0x000fce000f8e10ff */
.L_x_15:
        /* <DEDUP_REMOVED lines=8> */
.L_x_14:
[----:B------:R-:W-:-:S07]  /*07c0*/  IMAD.IADD R7, R4, 0x1, R7 ;  /* 0x0000000104077824 */ /* 0x000fce00078e0207 */
.L_x_7:
[----:B------:R-:W-:Y:S05]  /*07d0*/  BSYNC.RECONVERGENT B0 ;  /* 0x0000000000007941 */ /* 0x000fea0003800200 */
.L_x_6:
[----:B------:R-:W-:Y:S01]  /*07e0*/  UIADD3 UR4, UPT, UPT, UR4, 0x1, URZ ;  /* 0x0000000104047890 */ /* 0x000fe2000fffe0ff */
[----:B------:R-:W-:Y:S05]  /*07f0*/  BAR.SYNC.DEFER_BLOCKING 0x0 ;  /* 0x0000000000007b1d */ /* 0x000fea0000010000 */
[----:B------:R-:W-:-:S13]  /*0800*/  ISETP.NE.AND P0, PT, R5, UR4, PT ;  /* 0x0000000405007c0c */ /* 0x000fda000bf05270 */
[----:B------:R-:W-:Y:S05]  /*0810*/  @P0 BRA `(.L_x_16) ;  /* 0xfffffffc00100947 */ /* 0x000fea000383ffff */
.L_x_5:
[----:B------:R-:W-:Y:S01]  /*0820*/  BAR.SYNC.DEFER_BLOCKING 0x0 ;  /* 0x0000000000007b1d */ /* 0x000fe20000010000 */
[----:B------:R-:W-:-:S13]  /*0830*/  ISETP.GT.AND P0, PT, R2, 0xff, PT ;  /* 0x000000ff0200780c */ /* 0x000fda0003f04270 */
[----:B------:R-:W-:Y:S05]  /*0840*/  @P0 EXIT ;  /* 0x000000000000094d */ /* 0x000fea0003800000 */
[----:B------:R-:W0:Y:S01]  /*0850*/  LDC.64 R4, c[0x0][0x380] ;  /* 0x0000e000ff047b82 */ /* 0x000e220000000a00 */
[----:B------:R-:W-:Y:S01]  /*0860*/  IMAD.U32 R6, RZ, RZ, UR5 ;  /* 0x00000005ff067e24 */ /* 0x000fe2000f8e00ff */
[C---:B------:R-:W-:Y:S01]  /*0870*/  LEA R8, R3.reuse, 0xff, 0x8 ;  /* 0x000000ff03087811 */ /* 0x040fe200078e40ff */
[----:B------:R-:W-:Y:S02]  /*0880*/  IMAD.MOV.U32 R7, RZ, RZ, RZ ;  /* 0x000000ffff077224 */ /* 0x000fe400078e00ff */
[----:B------:R-:W-:Y:S02]  /*0890*/  IMAD R9, R3, 0x100, R2 ;  /* 0x0000010003097824 */ /* 0x000fe400078e0202 */
[----:B------:R-:W-:-:S07]  /*08a0*/  IMAD.WIDE R6, R2, 0x4, R6 ;  /* 0x0000000402067825 */ /* 0x000fce00078e0206 */
.L_x_17:
[--C-:B------:R-:W-:Y:S02]  /*08b0*/  IMAD.MOV.U32 R14, RZ, RZ, R6.reuse ;  /* 0x000000ffff0e7224 */ /* 0x100fe400078e0006 */
[----:B------:R-:W-:-:S03]  /*08c0*/  IMAD.WIDE R6, R0, 0x4, R6 ;  /* 0x0000000400067825 */ /* 0x000fc600078e0206 */
[----:B-1----:R-:W1:Y:S04]  /*08d0*/  LDS R2, [R14] ;  /* 0x000000000e027984 */ /* 0x002e680000000800 */
[----:B------:R-:W2:Y:S04]  /*08e0*/  LDS R3, [R14+0x400] ;  /* 0x000400000e037984 */ /* 0x000ea80000000800 */
[----:B------:R-:W3:Y:S04]  /*08f0*/  LDS R10, [R14+0x800] ;  /* 0x000800000e0a7984 */ /* 0x000ee80000000800 */
[----:B------:R-:W4:Y:S04]  /*0900*/  LDS R11, [R14+0xc00] ;  /* 0x000c00000e0b7984 */ /* 0x000f280000000800 */
[----:B------:R-:W5:Y:S04]  /*0910*/  LDS R12, [R14+0x1000] ;  /* 0x001000000e0c7984 */ /* 0x000f680000000800 */
[----:B------:R-:W0:Y:S01]  /*0920*/  LDS R13, [R14+0x1400] ;  /* 0x001400000e0d7984 */ /* 0x000e220000000800 */
[----:B-1----:R-:W-:-:S02]  /*0930*/  LOP3.LUT R2, R2, 0x7ffffff, RZ, 0xc0, !PT ;  /* 0x07ffffff02027812 */ /* 0x002fc400078ec0ff */
[----:B--2---:R-:W-:Y:S02]  /*0940*/  LOP3.LUT R3, R3, 0x7ffffff, RZ, 0xc0, !PT ;  /* 0x07ffffff03037812 */ /* 0x004fe400078ec0ff */
[----:B---3--:R-:W-:-:S04]  /*0950*/  LOP3.LUT R10, R10, 0x7ffffff, RZ, 0xc0, !PT ;  /* 0x07ffffff0a0a7812 */ /* 0x008fc800078ec0ff */
[----:B------:R-:W-:Y:S02]  /*0960*/  IADD3 R2, PT, PT, R10, R2, R3 ;  /* 0x000000020a027210 */ /* 0x000fe40007ffe003 */
[----:B----4-:R-:W-:Y:S02]  /*0970*/  LOP3.LUT R11, R11, 0x7ffffff, RZ, 0xc0, !PT ;  /* 0x07ffffff0b0b7812 */ /* 0x010fe400078ec0ff */
[----:B-----5:R-:W-:-:S04]  /*0980*/  LOP3.LUT R12, R12, 0x7ffffff, RZ, 0xc0, !PT ;  /* 0x07ffffff0c0c7812 */ /* 0x020fc800078ec0ff */
[----:B------:R-:W-:Y:S01]  /*0990*/  IADD3 R11, PT, PT, R12, R2, R11 ;  /* 0x000000020c0b7210 */ /* 0x000fe20007ffe00b */
[----:B0-----:R-:W-:Y:S01]  /*09a0*/  IMAD.WIDE.U32 R2, R9, 0x4, R4 ;  /* 0x0000000409027825 */ /* 0x001fe200078e0004 */
[----:B------:R-:W-:-:S03]  /*09b0*/  LOP3.LUT R10, R13, 0x7ffffff, RZ, 0xc0, !PT ;  /* 0x07ffffff0d0a7812 */ /* 0x000fc600078ec0ff */
[----:B------:R-:W-:Y:S02]  /*09c0*/  IMAD.IADD R9, R0, 0x1, R9 ;  /* 0x0000000100097824 */ /* 0x000fe400078e0209 */
[----:B------:R-:W-:-:S03]  /*09d0*/  IMAD.IADD R11, R11, 0x1, R10 ;  /* 0x000000010b0b7824 */ /* 0x000fc600078e020a */
[----:B------:R-:W-:Y:S02]  /*09e0*/  ISETP.GT.AND P0, PT, R9, R8, PT ;  /* 0x000000080900720c */ /* 0x000fe40003f04270 */
[----:B------:R1:W-:Y:S11]  /*09f0*/  STG.E desc[UR6][R2.64], R11 ;  /* 0x0000000b02007986 */ /* 0x0003f6000c101906 */
[----:B------:R-:W-:Y:S05]  /*0a00*/  @!P0 BRA `(.L_x_17) ;  /* 0xfffffffc00a88947 */ /* 0x000fea000383ffff */
[----:B------:R-:W-:Y:S05]  /*0a10*/  EXIT ;  /* 0x000000000000794d */ /* 0x000fea0003800000 */
.L_x_18:
        /* <DEDUP_REMOVED lines=14> */
.L_x_20:


//--------------------- .nv.shared._Z23mergeHistogram256KernelPj --------------------------
	.section	.nv.shared._Z23mergeHistogram256KernelPj,"aw",@nobits
	.sectionflags	@""
	.align	4
.nv.shared._Z23mergeHistogram256KernelPj:
	.zero		1280


//--------------------- .nv.shared.reserved.0     --------------------------
	.section	.nv.shared.reserved.0,"aw",@nobits
	.weak		__nv_reservedSMEM_offset_0_alias
	.size		__nv_reservedSMEM_offset_0_alias, 0, 64
	.other		__nv_reservedSMEM_offset_0_alias,@"STO_CUDA_RESERVED_SHARED STV_DEFAULT"
__nv_reservedSMEM_offset_0_alias:
	.zero		0
	.zero		64


//--------------------- .nv.shared._Z18histogram256KernelPjS_i --------------------------
	.section	.nv.shared._Z18histogram256KernelPjS_i,"aw",@nobits
	.sectionflags	@""
	.align	4
.nv.shared._Z18histogram256KernelPjS_i:
	.zero		7168


//--------------------- .nv.constant0._Z23mergeHistogram256KernelPj --------------------------
	.section	.nv.constant0._Z23mergeHistogram256KernelPj,"a",@progbits
	.sectionflags	@""
	.align	4
.nv.constant0._Z23mergeHistogram256KernelPj:
	.zero		904


//--------------------- .nv.constant0._Z18histogram256KernelPjS_i --------------------------
	.section	.nv.constant0._Z18histogram256KernelPjS_i,"a",@progbits
	.sectionflags	@""
	.align	4
.nv.constant0._Z18histogram256KernelPjS_i:
	.zero		916


//--------------------- SYMBOLS --------------------------

	.type		.nv.reservedSmem.offset0,@object
	.size		.nv.reservedSmem.offset0,0x4
	.type		.nv.reservedSmem.cap,@object
	.size		.nv.reservedSmem.cap,0x4
